	.headerflags	@"EF_CUDA_TEXMODE_UNIFIED EF_CUDA_64BIT_ADDRESS EF_CUDA_ACCELERATORS EF_CUDA_SM90 EF_CUDA_VIRTUAL_SM(EF_CUDA_SM90)"
	.elftype	@"ET_EXEC"


//--------------------- .nv.info                  --------------------------
	.section	.nv.info,"",@"SHT_CUDA_INFO"
	.align	4


	//----- nvinfo : EIATTR_REGCOUNT
	.align		4
        /*0000*/ 	.byte	0x04, 0x2f
        /*0002*/ 	.short	(.L_1 - .L_0)
	.align		4
.L_0:
        /*0004*/ 	.word	index@(triton_poi_fused__unsafe_index_add_mul_sub_50)
        /*0008*/ 	.word	0x00000022


	//----- nvinfo : EIATTR_MIN_STACK_SIZE
	.align		4
.L_1:
        /*000c*/ 	.byte	0x04, 0x12
        /*000e*/ 	.short	(.L_3 - .L_2)
	.align		4
.L_2:
        /*0010*/ 	.word	index@(triton_poi_fused__unsafe_index_add_mul_sub_50)
        /*0014*/ 	.word	0x00000000


	//----- nvinfo : EIATTR_FRAME_SIZE
	.align		4
.L_3:
        /*0018*/ 	.byte	0x04, 0x11
        /*001a*/ 	.short	(.L_5 - .L_4)
	.align		4
.L_4:
        /*001c*/ 	.word	index@(triton_poi_fused__unsafe_index_add_mul_sub_50)
        /*0020*/ 	.word	0x00000000


	//----- nvinfo : EIATTR_MIN_STACK_SIZE
	.align		4
.L_5:
        /*0024*/ 	.byte	0x04, 0x12
        /*0026*/ 	.short	(.L_7 - .L_6)
	.align		4
.L_6:
        /*0028*/ 	.word	index@(triton_poi_fused__unsafe_index_add_mul_sub_50)
        /*002c*/ 	.word	0x00000000
.L_7:


//--------------------- .nv.info.triton_poi_fused__unsafe_index_add_mul_sub_50 --------------------------
	.section	.nv.info.triton_poi_fused__unsafe_index_add_mul_sub_50,"",@"SHT_CUDA_INFO"
	.sectionflags	@""
	.align	4


	//----- nvinfo : EIATTR_CUDA_API_VERSION
	.align		4
        /*0000*/ 	.byte	0x04, 0x37
        /*0002*/ 	.short	(.L_9 - .L_8)
.L_8:
        /*0004*/ 	.word	0x0000007c


	//----- nvinfo : EIATTR_KPARAM_INFO
	.align		4
.L_9:
        /*0008*/ 	.byte	0x04, 0x17
        /*000a*/ 	.short	(.L_11 - .L_10)
.L_10:
        /*000c*/ 	.word	0x00000000
        /*0010*/ 	.short	0x0006
        /*0012*/ 	.short	0x0030
        /*0014*/ 	.byte	0x00, 0xf0, 0x11, 0x00


	//----- nvinfo : EIATTR_KPARAM_INFO
	.align		4
.L_11:
        /*0018*/ 	.byte	0x04, 0x17
        /*001a*/ 	.short	(.L_13 - .L_12)
.L_12:
        /*001c*/ 	.word	0x00000000
        /*0020*/ 	.short	0x0005
        /*0022*/ 	.short	0x0028
        /*0024*/ 	.byte	0x00, 0xf4, 0x21, 0x00


	//----- nvinfo : EIATTR_KPARAM_INFO
	.align		4
.L_13:
        /*0028*/ 	.byte	0x04, 0x17
        /*002a*/ 	.short	(.L_15 - .L_14)
.L_14:
        /*002c*/ 	.word	0x00000000
        /*0030*/ 	.short	0x0004
        /*0032*/ 	.short	0x0020
        /*0034*/ 	.byte	0x00, 0xf4, 0x21, 0x00


	//----- nvinfo : EIATTR_KPARAM_INFO
	.align		4
.L_15:
        /*0038*/ 	.byte	0x04, 0x17
        /*003a*/ 	.short	(.L_17 - .L_16)
.L_16:
        /*003c*/ 	.word	0x00000000
        /*0040*/ 	.short	0x0003
        /*0042*/ 	.short	0x0018
        /*0044*/ 	.byte	0x00, 0xf4, 0x21, 0x00


	//----- nvinfo : EIATTR_KPARAM_INFO
	.align		4
.L_17:
        /*0048*/ 	.byte	0x04, 0x17
        /*004a*/ 	.short	(.L_19 - .L_18)
.L_18:
        /*004c*/ 	.word	0x00000000
        /*0050*/ 	.short	0x0002
        /*0052*/ 	.short	0x0010
        /*0054*/ 	.byte	0x00, 0xf4, 0x21, 0x00


	//----- nvinfo : EIATTR_KPARAM_INFO
	.align		4
.L_19:
        /*0058*/ 	.byte	0x04, 0x17
        /*005a*/ 	.short	(.L_21 - .L_20)
.L_20:
        /*005c*/ 	.word	0x00000000
        /*0060*/ 	.short	0x0001
        /*0062*/ 	.short	0x0008
        /*0064*/ 	.byte	0x00, 0xf4, 0x21, 0x00


	//----- nvinfo : EIATTR_KPARAM_INFO
	.align		4
.L_21:
        /*0068*/ 	.byte	0x04, 0x17
        /*006a*/ 	.short	(.L_23 - .L_22)
.L_22:
        /*006c*/ 	.word	0x00000000
        /*0070*/ 	.short	0x0000
        /*0072*/ 	.short	0x0000
        /*0074*/ 	.byte	0x00, 0xf4, 0x21, 0x00


	//----- nvinfo : EIATTR_SPARSE_MMA_MASK
	.align		4
.L_23:
        /*0078*/ 	.byte	0x03, 0x50
        /*007a*/ 	.short	0x0000


	//----- nvinfo : EIATTR_MAXREG_COUNT
	.align		4
        /*007c*/ 	.byte	0x03, 0x1b
        /*007e*/ 	.short	0x00ff


	//----- nvinfo : EIATTR_EXIT_INSTR_OFFSETS
	.align		4
        /*0080*/ 	.byte	0x04, 0x1c
        /*0082*/ 	.short	(.L_25 - .L_24)


	//   ....[0]....
.L_24:
        /*0084*/ 	.word	0x00000b40


	//----- nvinfo : EIATTR_REQNTID
	.align		4
.L_25:
        /*0088*/ 	.byte	0x04, 0x10
        /*008a*/ 	.short	(.L_27 - .L_26)
.L_26:
        /*008c*/ 	.word	0x00000080
        /*0090*/ 	.word	0x00000001
        /*0094*/ 	.word	0x00000001


	//----- nvinfo : EIATTR_CBANK_PARAM_SIZE
	.align		4
.L_27:
        /*0098*/ 	.byte	0x03, 0x19
        /*009a*/ 	.short	0x0034


	//----- nvinfo : EIATTR_PARAM_CBANK
	.align		4
        /*009c*/ 	.byte	0x04, 0x0a
        /*009e*/ 	.short	(.L_29 - .L_28)
	.align		4
.L_28:
        /*00a0*/ 	.word	index@(.nv.constant0.triton_poi_fused__unsafe_index_add_mul_sub_50)
        /*00a4*/ 	.short	0x0210
        /*00a6*/ 	.short	0x0034


	//----- nvinfo : EIATTR_SW_WAR
	.align		4
.L_29:
        /*00a8*/ 	.byte	0x04, 0x36
        /*00aa*/ 	.short	(.L_31 - .L_30)
.L_30:
        /*00ac*/ 	.word	0x00000008
.L_31:


//--------------------- .nv.callgraph             --------------------------
	.section	.nv.callgraph,"",@"SHT_CUDA_CALLGRAPH"
	.align	4
	.sectionentsize	8
	.align		4
        /*0000*/ 	.word	0x00000000
	.align		4
        /*0004*/ 	.word	0xffffffff
	.align		4
        /*0008*/ 	.word	0x00000000
	.align		4
        /*000c*/ 	.word	0xfffffffe
	.align		4
        /*0010*/ 	.word	0x00000000
	.align		4
        /*0014*/ 	.word	0xfffffffd
	.align		4
        /*0018*/ 	.word	0x00000000
	.align		4
        /*001c*/ 	.word	0xfffffffc


//--------------------- .text.triton_poi_fused__unsafe_index_add_mul_sub_50 --------------------------
	.section	.text.triton_poi_fused__unsafe_index_add_mul_sub_50,"ax",@progbits
	.align	128
        .global         triton_poi_fused__unsafe_index_add_mul_sub_50
        .type           triton_poi_fused__unsafe_index_add_mul_sub_50,@function
        .size           triton_poi_fused__unsafe_index_add_mul_sub_50,(.L_x_1 - triton_poi_fused__unsafe_index_add_mul_sub_50)
        .other          triton_poi_fused__unsafe_index_add_mul_sub_50,@"STO_CUDA_ENTRY STV_DEFAULT"
triton_poi_fused__unsafe_index_add_mul_sub_50:
.text.triton_poi_fused__unsafe_index_add_mul_sub_50:
[----:B------:R-:W-:Y:S01]  /*0000*/  LDC R1, c[0x0][0x28] ;  /* 0x00000a00ff017b82 */ /* 0x000fe20000000800 */
[----:B------:R-:W1:Y:S07]  /*0010*/  S2R R0, SR_TID.X ;  /* 0x0000000000007919 */ /* 0x000e6e0000002100 */
[----:B------:R-:W2:Y:S01]  /*0020*/  LDC.64 R4, c[0x0][0x210] ;  /* 0x00008400ff047b82 */ /* 0x000ea20000000a00 */
[----:B------:R-:W-:Y:S01]  /*0030*/  ULDC.64 UR4, c[0x0][0x208] ;  /* 0x0000820000047ab9 */ /* 0x000fe20000000a00 */
[----:B------:R-:W-:Y:S01]  /*0040*/  ULDC.64 UR6, c[0x0][0x220] ;  /* 0x0000880000067ab9 */ /* 0x000fe20000000a00 */
[----:B------:R-:W3:Y:S05]  /*0050*/  S2R R3, SR_CTAID.X ;  /* 0x0000000000037919 */ /* 0x000eea0000002500 */
[----:B------:R-:W4:Y:S01]  /*0060*/  LDC.64 R26, c[0x0][0x218] ;  /* 0x00008600ff1a7b82 */ /* 0x000f220000000a00 */
[----:B-1----:R-:W-:Y:S01]  /*0070*/  IMAD.SHL.U32 R0, R0, 0x4, RZ ;  /* 0x0000000400007824 */ /* 0x002fe200078e00ff */
[----:B---3--:R-:W-:-:S04]  /*0080*/  SHF.R.S32.HI R18, RZ, 0x15, R3 ;  /* 0x00000015ff127819 */ /* 0x008fc80000011403 */
[----:B------:R-:W-:Y:S02]  /*0090*/  LOP3.LUT R0, R0, 0x1fc, RZ, 0xc0, !PT ;  /* 0x000001fc00007812 */ /* 0x000fe400078ec0ff */
[----:B------:R-:W-:-:S03]  /*00a0*/  SGXT R18, R18, 0x1 ;  /* 0x000000011212781a */ /* 0x000fc60000000200 */
[----:B------:R-:W-:-:S04]  /*00b0*/  IMAD R3, R3, 0x400, R0 ;  /* 0x0000040003037824 */ /* 0x000fc800078e0200 */
[----:B------:R-:W-:Y:S01]  /*00c0*/  VIADD R17, R3, 0x200 ;  /* 0x0000020003117836 */ /* 0x000fe20000000000 */
[----:B------:R-:W-:-:S04]  /*00d0*/  SHF.R.S32.HI R0, RZ, 0x1f, R3 ;  /* 0x0000001fff007819 */ /* 0x000fc80000011403 */
[----:B------:R-:W-:Y:S02]  /*00e0*/  LEA.HI R6, R18, R17, RZ, 0x6 ;  /* 0x0000001112067211 */ /* 0x000fe400078f30ff */
[----:B------:R-:W-:Y:S02]  /*00f0*/  LEA.HI R0, R0, R3, RZ, 0x6 ;  /* 0x0000000300007211 */ /* 0x000fe400078f30ff */
[----:B------:R-:W-:Y:S02]  /*0100*/  SHF.R.S32.HI R6, RZ, 0x6, R6 ;  /* 0x00000006ff067819 */ /* 0x000fe40000011406 */
[----:B------:R-:W-:Y:S02]  /*0110*/  SHF.R.S32.HI R2, RZ, 0x6, R0 ;  /* 0x00000006ff027819 */ /* 0x000fe40000011400 */
[----:B------:R-:W-:Y:S02]  /*0120*/  LEA.HI R8, R6, R6, RZ, 0x6 ;  /* 0x0000000606087211 */ /* 0x000fe400078f30ff */
[----:B------:R-:W-:-:S02]  /*0130*/  LEA.HI R7, R2, R2, RZ, 0x6 ;  /* 0x0000000202077211 */ /* 0x000fc400078f30ff */
[----:B------:R-:W-:Y:S02]  /*0140*/  LOP3.LUT R9, R8, 0xffffffc0, RZ, 0xc0, !PT ;  /* 0xffffffc008097812 */ /* 0x000fe400078ec0ff */
[----:B------:R-:W-:Y:S02]  /*0150*/  LOP3.LUT R7, R7, 0xffffffc0, RZ, 0xc0, !PT ;  /* 0xffffffc007077812 */ /* 0x000fe400078ec0ff */
[----:B------:R-:W-:Y:S01]  /*0160*/  LOP3.LUT R16, R0, 0xffffffc0, RZ, 0xc0, !PT ;  /* 0xffffffc000107812 */ /* 0x000fe200078ec0ff */
[----:B------:R-:W-:Y:S02]  /*0170*/  IMAD.IADD R9, R6, 0x1, -R9 ;  /* 0x0000000106097824 */ /* 0x000fe400078e0a09 */
[----:B------:R-:W-:Y:S02]  /*0180*/  IMAD.IADD R7, R2, 0x1, -R7 ;  /* 0x0000000102077824 */ /* 0x000fe400078e0a07 */
[--C-:B--2---:R-:W-:Y:S02]  /*0190*/  IMAD.WIDE R10, R9, 0x8, R4.reuse ;  /* 0x00000008090a7825 */ /* 0x104fe400078e0204 */
[----:B------:R-:W1:Y:S02]  /*01a0*/  LDC.64 R8, c[0x0][0x228] ;  /* 0x00008a00ff087b82 */ /* 0x000e640000000a00 */
[----:B------:R-:W-:-:S02]  /*01b0*/  IMAD.WIDE R20, R7, 0x8, R4 ;  /* 0x0000000807147825 */ /* 0x000fc400078e0204 */
[----:B------:R-:W2:Y:S02]  /*01c0*/  LDG.E.EL.64 R10, desc[UR4][R10.64] ;  /* 0x000000040a0a7981 */ /* 0x000ea4000c2e1b00 */
[----:B------:R-:W-:Y:S02]  /*01d0*/  IMAD.IADD R16, R3, 0x1, -R16 ;  /* 0x0000000103107824 */ /* 0x000fe400078e0a10 */
[----:B------:R-:W3:Y:S02]  /*01e0*/  LDG.E.EL.64 R20, desc[UR4][R20.64] ;  /* 0x0000000414147981 */ /* 0x000ee4000c2e1b00 */
[----:B----4-:R-:W-:-:S06]  /*01f0*/  IMAD.WIDE R12, R16, 0x8, R26 ;  /* 0x00000008100c7825 */ /* 0x010fcc00078e021a */
[----:B------:R-:W4:Y:S01]  /*0200*/  LDG.E.EL.128 R12, desc[UR4][R12.64] ;  /* 0x000000040c0c7981 */ /* 0x000f22000c2e1d00 */
[----:B-1----:R-:W-:-:S06]  /*0210*/  IMAD.WIDE R4, R16, 0x8, R8 ;  /* 0x0000000810047825 */ /* 0x002fcc00078e0208 */
[----:B------:R-:W5:Y:S01]  /*0220*/  LDG.E.EL.128 R4, desc[UR4][R4.64] ;  /* 0x0000000404047981 */ /* 0x000f62000c2e1d00 */
[----:B------:R-:W-:-:S05]  /*0230*/  VIADD R25, R3, 0x2 ;  /* 0x0000000203197836 */ /* 0x000fca0000000000 */
[----:B------:R-:W-:-:S04]  /*0240*/  LEA.HI R0, R18, R25, RZ, 0x6 ;  /* 0x0000001912007211 */ /* 0x000fc800078f30ff */
[----:B------:R-:W-:-:S05]  /*0250*/  LOP3.LUT R0, R0, 0xffffffc0, RZ, 0xc0, !PT ;  /* 0xffffffc000007812 */ /* 0x000fca00078ec0ff */
[----:B------:R-:W-:Y:S01]  /*0260*/  IMAD.IADD R25, R25, 0x1, -R0 ;  /* 0x0000000119197824 */ /* 0x000fe200078e0a00 */
[----:B------:R-:W-:-:S04]  /*0270*/  LEA.HI R17, R18, R17, RZ, 0xc ;  /* 0x0000001112117211 */ /* 0x000fc800078f60ff */
[----:B------:R-:W-:Y:S02]  /*0280*/  SHF.R.S32.HI R17, RZ, 0xc, R17 ;  /* 0x0000000cff117819 */ /* 0x000fe40000011411 */
[----:B--2---:R-:W-:-:S04]  /*0290*/  SHF.R.U32.HI R23, RZ, 0x1a, R11 ;  /* 0x0000001aff177819 */ /* 0x004fc8000001160b */
[----:B------:R-:W-:Y:S02]  /*02a0*/  LOP3.LUT R23, R23, 0x20, RZ, 0xc0, !PT ;  /* 0x0000002017177812 */ /* 0x000fe400078ec0ff */
[----:B---3--:R-:W-:Y:S02]  /*02b0*/  SHF.R.U32.HI R19, RZ, 0x1a, R21 ;  /* 0x0000001aff137819 */ /* 0x008fe40000011615 */
[----:B------:R-:W-:Y:S02]  /*02c0*/  IADD3 R2, P1, R10, R23, RZ ;  /* 0x000000170a027210 */ /* 0x000fe40007f3e0ff */
[----:B------:R-:W-:-:S03]  /*02d0*/  LOP3.LUT R19, R19, 0x20, RZ, 0xc0, !PT ;  /* 0x0000002013137812 */ /* 0x000fc600078ec0ff */
[----:B------:R-:W-:Y:S01]  /*02e0*/  IMAD.X R11, RZ, RZ, R11, P1 ;  /* 0x000000ffff0b7224 */ /* 0x000fe200008e060b */
[----:B------:R-:W-:Y:S02]  /*02f0*/  IADD3 R19, P0, R20, R19, RZ ;  /* 0x0000001314137210 */ /* 0x000fe40007f1e0ff */
[----:B----4-:R-:W-:Y:S02]  /*0300*/  SHF.R.U32.HI R28, RZ, 0x18, R13 ;  /* 0x00000018ff1c7819 */ /* 0x010fe4000001160d */
[----:B------:R-:W-:Y:S01]  /*0310*/  SHF.L.U64.HI R0, R2, 0x7, R11 ;  /* 0x0000000702007819 */ /* 0x000fe2000001020b */
[----:B------:R-:W-:Y:S01]  /*0320*/  IMAD.X R20, RZ, RZ, R21, P0 ;  /* 0x000000ffff147224 */ /* 0x000fe200000e0615 */
[----:B------:R-:W-:Y:S01]  /*0330*/  LEA R29, P0, R12, UR6, 0x2 ;  /* 0x000000060c1d7c11 */ /* 0x000fe2000f8010ff */
[----:B------:R-:W-:Y:S01]  /*0340*/  IMAD.SHL.U32 R2, R2, 0x80, RZ ;  /* 0x0000008002027824 */ /* 0x000fe200078e00ff */
[----:B------:R-:W-:Y:S02]  /*0350*/  LOP3.LUT R28, R28, 0x80, RZ, 0xc0, !PT ;  /* 0x000000801c1c7812 */ /* 0x000fe400078ec0ff */
[----:B------:R-:W-:-:S02]  /*0360*/  LEA.HI.X R13, R12, UR7, R13, 0x2, P0 ;  /* 0x000000070c0d7c11 */ /* 0x000fc400080f140d */
[----:B------:R-:W-:Y:S01]  /*0370*/  IADD3 R22, P2, P3, R2, R29, R28 ;  /* 0x0000001d02167210 */ /* 0x000fe20007b5e01c */
[C---:B------:R-:W-:Y:S01]  /*0380*/  IMAD.SHL.U32 R10, R19.reuse, 0x80, RZ ;  /* 0x00000080130a7824 */ /* 0x040fe200078e00ff */
[----:B------:R-:W-:Y:S02]  /*0390*/  SHF.L.U64.HI R11, R19, 0x7, R20 ;  /* 0x00000007130b7819 */ /* 0x000fe40000010214 */
[----:B------:R-:W-:Y:S02]  /*03a0*/  IADD3.X R23, R0, R13, RZ, P2, P3 ;  /* 0x0000000d00177210 */ /* 0x000fe400017e64ff */
[----:B------:R-:W-:Y:S02]  /*03b0*/  SHF.R.U32.HI R19, RZ, 0x18, R15 ;  /* 0x00000018ff137819 */ /* 0x000fe4000001160f */
[----:B------:R-:W-:Y:S01]  /*03c0*/  LEA R12, P2, R14, UR6, 0x2 ;  /* 0x000000060e0c7c11 */ /* 0x000fe2000f8410ff */
[----:B------:R-:W-:Y:S01]  /*03d0*/  IMAD.SHL.U32 R20, R17, 0x400, RZ ;  /* 0x0000040011147824 */ /* 0x000fe200078e00ff */
[----:B------:R-:W-:-:S02]  /*03e0*/  IADD3 R28, P0, P1, R10, R29, R28 ;  /* 0x0000001d0a1c7210 */ /* 0x000fc4000791e01c */
[----:B------:R-:W-:Y:S02]  /*03f0*/  LEA.HI R17, R18, R3, RZ, 0xc ;  /* 0x0000000312117211 */ /* 0x000fe400078f60ff */
[----:B------:R-:W-:Y:S02]  /*0400*/  LOP3.LUT R19, R19, 0x80, RZ, 0xc0, !PT ;  /* 0x0000008013137812 */ /* 0x000fe400078ec0ff */
[----:B------:R-:W-:Y:S02]  /*0410*/  LEA.HI.X R14, R14, UR7, R15, 0x2, P2 ;  /* 0x000000070e0e7c11 */ /* 0x000fe400090f140f */
[----:B-----5:R-:W-:Y:S02]  /*0420*/  SHF.R.U32.HI R15, RZ, 0x18, R5 ;  /* 0x00000018ff0f7819 */ /* 0x020fe40000011605 */
[----:B------:R-:W-:Y:S02]  /*0430*/  IADD3 R18, P5, P4, R10, R12, R19 ;  /* 0x0000000c0a127210 */ /* 0x000fe40007cbe013 */
[----:B------:R-:W-:-:S02]  /*0440*/  SHF.R.S32.HI R17, RZ, 0xc, R17 ;  /* 0x0000000cff117819 */ /* 0x000fc40000011411 */
[----:B------:R-:W-:Y:S02]  /*0450*/  IADD3.X R29, R11, R13, RZ, P0, P1 ;  /* 0x0000000d0b1d7210 */ /* 0x000fe400007e24ff */
[----:B------:R-:W-:Y:S02]  /*0460*/  LOP3.LUT R13, R15, 0x80, RZ, 0xc0, !PT ;  /* 0x000000800f0d7812 */ /* 0x000fe400078ec0ff */
[----:B------:R-:W-:Y:S02]  /*0470*/  LEA R15, P0, R4, UR6, 0x2 ;  /* 0x00000006040f7c11 */ /* 0x000fe4000f8010ff */
[----:B------:R-:W-:Y:S01]  /*0480*/  IADD3 R12, P3, P2, R2, R12, R19 ;  /* 0x0000000c020c7210 */ /* 0x000fe20007a7e013 */
[----:B------:R-:W-:Y:S01]  /*0490*/  IMAD.SHL.U32 R21, R17, 0x400, RZ ;  /* 0x0000040011157824 */ /* 0x000fe200078e00ff */
[----:B------:R-:W-:Y:S02]  /*04a0*/  IADD3.X R19, R11, R14, RZ, P5, P4 ;  /* 0x0000000e0b137210 */ /* 0x000fe40002fe84ff */
[----:B------:R-:W-:-:S02]  /*04b0*/  LEA.HI.X R5, R4, UR7, R5, 0x2, P0 ;  /* 0x0000000704057c11 */ /* 0x000fc400080f1405 */
[----:B------:R-:W-:Y:S01]  /*04c0*/  IADD3 R30, P0, P1, R10, R15, R13 ;  /* 0x0000000f0a1e7210 */ /* 0x000fe2000791e00d */
[----:B------:R-:W-:-:S03]  /*04d0*/  IMAD.WIDE R18, R21, 0x4, R18 ;  /* 0x0000000415127825 */ /* 0x000fc600078e0212 */
[----:B------:R-:W-:Y:S02]  /*04e0*/  IADD3.X R31, R11, R5, RZ, P0, P1 ;  /* 0x000000050b1f7210 */ /* 0x000fe400007e24ff */
[----:B------:R-:W-:Y:S01]  /*04f0*/  IADD3 R4, P0, P1, R2, R15, R13 ;  /* 0x0000000f02047210 */ /* 0x000fe2000791e00d */
[----:B------:R1:W2:Y:S01]  /*0500*/  LDG.E.EL R24, desc[UR4][R18.64] ;  /* 0x0000000412187981 */ /* 0x0002a2000c2e1900 */
[----:B------:R-:W-:Y:S01]  /*0510*/  IADD3.X R13, R0, R14, RZ, P3, P2 ;  /* 0x0000000e000d7210 */ /* 0x000fe20001fe44ff */
[----:B------:R-:W-:Y:S01]  /*0520*/  IMAD.WIDE R22, R20, 0x4, R22 ;  /* 0x0000000414167825 */ /* 0x000fe200078e0216 */
[----:B------:R-:W-:-:S03]  /*0530*/  IADD3.X R5, R0, R5, RZ, P0, P1 ;  /* 0x0000000500057210 */ /* 0x000fc600007e24ff */
[C---:B------:R-:W-:Y:S02]  /*0540*/  IMAD.WIDE R12, R20.reuse, 0x4, R12 ;  /* 0x00000004140c7825 */ /* 0x040fe400078e020c */
[----:B------:R-:W3:Y:S01]  /*0550*/  LDG.E.EL R22, desc[UR4][R22.64] ;  /* 0x0000000416167981 */ /* 0x000ee2000c2e1900 */
[----:B-1----:R-:W1:Y:S01]  /*0560*/  LDC.64 R18, c[0x0][0x230] ;  /* 0x00008c00ff127b82 */ /* 0x002e620000000a00 */
[----:B------:R-:W-:-:S04]  /*0570*/  IMAD.WIDE R14, R20, 0x4, R4 ;  /* 0x00000004140e7825 */ /* 0x000fc800078e0204 */
[C---:B------:R-:W-:Y:S01]  /*0580*/  IMAD.WIDE R4, R25.reuse, 0x8, R8 ;  /* 0x0000000819047825 */ /* 0x040fe200078e0208 */
[----:B------:R-:W-:Y:S01]  /*0590*/  SHF.R.U32.HI R8, RZ, 0x18, R7 ;  /* 0x00000018ff087819 */ /* 0x000fe20000011607 */
[----:B------:R-:W3:Y:S04]  /*05a0*/  LDG.E.EL R9, desc[UR4][R14.64] ;  /* 0x000000040e097981 */ /* 0x000ee8000c2e1900 */
[----:B------:R4:W5:Y:S01]  /*05b0*/  LDG.E.EL R23, desc[UR4][R12.64] ;  /* 0x000000040c177981 */ /* 0x000962000c2e1900 */
[----:B------:R-:W-:Y:S01]  /*05c0*/  LOP3.LUT R8, R8, 0x80, RZ, 0xc0, !PT ;  /* 0x0000008008087812 */ /* 0x000fe200078ec0ff */
[----:B----4-:R-:W-:Y:S01]  /*05d0*/  IMAD.WIDE R12, R25, 0x8, R26 ;  /* 0x00000008190c7825 */ /* 0x010fe200078e021a */
[----:B------:R-:W-:-:S04]  /*05e0*/  LEA R25, P0, R6, UR6, 0x2 ;  /* 0x0000000606197c11 */ /* 0x000fc8000f8010ff */
[----:B------:R-:W-:Y:S02]  /*05f0*/  LEA.HI.X R7, R6, UR7, R7, 0x2, P0 ;  /* 0x0000000706077c11 */ /* 0x000fe400080f1407 */
[----:B------:R-:W-:Y:S01]  /*0600*/  IADD3 R14, P0, P1, R10, R25, R8 ;  /* 0x000000190a0e7210 */ /* 0x000fe2000791e008 */
[----:B------:R-:W-:-:S03]  /*0610*/  IMAD.WIDE R28, R21, 0x4, R28 ;  /* 0x00000004151c7825 */ /* 0x000fc600078e021c */
[----:B------:R-:W-:Y:S01]  /*0620*/  IADD3.X R15, R11, R7, RZ, P0, P1 ;  /* 0x000000070b0f7210 */ /* 0x000fe200007e24ff */
[----:B------:R-:W-:Y:S02]  /*0630*/  IMAD.WIDE R30, R21, 0x4, R30 ;  /* 0x00000004151e7825 */ /* 0x000fe400078e021e */
[----:B------:R-:W4:Y:S02]  /*0640*/  LDG.E.EL R28, desc[UR4][R28.64] ;  /* 0x000000041c1c7981 */ /* 0x000f24000c2e1900 */
[----:B-1----:R-:W-:-:S04]  /*0650*/  IMAD.WIDE R18, R16, 0x4, R18 ;  /* 0x0000000410127825 */ /* 0x002fc800078e0212 */
[----:B------:R-:W-:Y:S01]  /*0660*/  IMAD.WIDE R14, R21, 0x4, R14 ;  /* 0x00000004150e7825 */ /* 0x000fe200078e020e */
[----:B------:R-:W-:Y:S01]  /*0670*/  IADD3 R6, P0, P1, R2, R25, R8 ;  /* 0x0000001902067210 */ /* 0x000fe2000791e008 */
[----:B------:R-:W2:Y:S04]  /*0680*/  LDG.E.EL.128 R16, desc[UR4][R18.64] ;  /* 0x0000000412107981 */ /* 0x000ea8000c2e1d00 */
[----:B------:R-:W4:Y:S04]  /*0690*/  LDG.E.EL R29, desc[UR4][R30.64] ;  /* 0x000000041e1d7981 */ /* 0x000f28000c2e1900 */
[----:B------:R-:W2:Y:S01]  /*06a0*/  LDG.E.EL R25, desc[UR4][R14.64] ;  /* 0x000000040e197981 */ /* 0x000ea2000c2e1900 */
[----:B------:R-:W-:-:S03]  /*06b0*/  IADD3.X R7, R0, R7, RZ, P0, P1 ;  /* 0x0000000700077210 */ /* 0x000fc600007e24ff */
[----:B------:R-:W5:Y:S01]  /*06c0*/  LDG.E.EL.128 R12, desc[UR4][R12.64] ;  /* 0x000000040c0c7981 */ /* 0x000f62000c2e1d00 */
[----:B------:R-:W-:-:S05]  /*06d0*/  IMAD.WIDE R6, R20, 0x4, R6 ;  /* 0x0000000414067825 */ /* 0x000fca00078e0206 */
[----:B------:R-:W5:Y:S04]  /*06e0*/  LDG.E.EL R26, desc[UR4][R6.64] ;  /* 0x00000004061a7981 */ /* 0x000f68000c2e1900 */
[----:B------:R-:W5:Y:S01]  /*06f0*/  LDG.E.EL.128 R4, desc[UR4][R4.64] ;  /* 0x0000000404047981 */ /* 0x000f62000c2e1d00 */
[----:B---3--:R-:W-:Y:S01]  /*0700*/  FADD R9, -R22, R9 ;  /* 0x0000000916097221 */ /* 0x008fe20000000100 */
[----:B----4-:R-:W-:-:S04]  /*0710*/  FADD R29, -R28, R29 ;  /* 0x0000001d1c1d7221 */ /* 0x010fc80000000100 */
[C---:B--2---:R-:W-:Y:S01]  /*0720*/  FFMA R8, R16.reuse, R29, R28 ;  /* 0x0000001d10087223 */ /* 0x044fe2000000001c */
[----:B------:R-:W-:Y:S01]  /*0730*/  FFMA R16, R16, R9, R22 ;  /* 0x0000000910107223 */ /* 0x000fe20000000016 */
[--C-:B-----5:R-:W-:Y:S02]  /*0740*/  SHF.R.U32.HI R29, RZ, 0x18, R13.reuse ;  /* 0x00000018ff1d7819 */ /* 0x120fe4000001160d */
[C---:B------:R-:W-:Y:S02]  /*0750*/  LEA R28, P0, R12.reuse, UR6, 0x2 ;  /* 0x000000060c1c7c11 */ /* 0x040fe4000f8010ff */
[----:B------:R-:W-:Y:S02]  /*0760*/  LOP3.LUT R29, R29, 0x80, RZ, 0xc0, !PT ;  /* 0x000000801d1d7812 */ /* 0x000fe400078ec0ff */
[----:B------:R-:W-:Y:S02]  /*0770*/  LEA.HI.X R9, R12, UR7, R13, 0x2, P0 ;  /* 0x000000070c097c11 */ /* 0x000fe400080f140d */
[----:B------:R-:W-:-:S02]  /*0780*/  IADD3 R12, P0, P1, R10, R28, R29 ;  /* 0x0000001c0a0c7210 */ /* 0x000fc4000791e01d */
[----:B------:R-:W-:Y:S02]  /*0790*/  IADD3 R28, P2, P3, R2, R28, R29 ;  /* 0x0000001c021c7210 */ /* 0x000fe40007b5e01d */
[-C--:B------:R-:W-:Y:S02]  /*07a0*/  IADD3.X R13, R11, R9.reuse, RZ, P0, P1 ;  /* 0x000000090b0d7210 */ /* 0x080fe400007e24ff */
[----:B------:R-:W-:Y:S01]  /*07b0*/  IADD3.X R29, R0, R9, RZ, P2, P3 ;  /* 0x00000009001d7210 */ /* 0x000fe200017e64ff */
[----:B------:R-:W-:Y:S01]  /*07c0*/  FADD R9, -R24, R25 ;  /* 0x0000001918097221 */ /* 0x000fe20000000100 */
[----:B------:R-:W-:Y:S01]  /*07d0*/  FADD R26, -R23, R26 ;  /* 0x0000001a171a7221 */ /* 0x000fe20000000100 */
[----:B------:R-:W-:Y:S02]  /*07e0*/  SHF.R.U32.HI R25, RZ, 0x18, R15 ;  /* 0x00000018ff197819 */ /* 0x000fe4000001160f */
[C---:B------:R-:W-:Y:S01]  /*07f0*/  FFMA R9, R17.reuse, R9, R24 ;  /* 0x0000000911097223 */ /* 0x040fe20000000018 */
[----:B------:R-:W-:Y:S01]  /*0800*/  SHF.R.U32.HI R22, RZ, 0x18, R5 ;  /* 0x00000018ff167819 */ /* 0x000fe20000011605 */
[----:B------:R-:W-:Y:S01]  /*0810*/  FFMA R17, R17, R26, R23 ;  /* 0x0000001a11117223 */ /* 0x000fe20000000017 */
[----:B------:R-:W-:-:S02]  /*0820*/  LEA R24, P1, R4, UR6, 0x2 ;  /* 0x0000000604187c11 */ /* 0x000fc4000f8210ff */
[----:B------:R-:W-:Y:S02]  /*0830*/  LEA R23, P0, R14, UR6, 0x2 ;  /* 0x000000060e177c11 */ /* 0x000fe4000f8010ff */
[----:B------:R-:W-:Y:S02]  /*0840*/  LOP3.LUT R25, R25, 0x80, RZ, 0xc0, !PT ;  /* 0x0000008019197812 */ /* 0x000fe400078ec0ff */
[----:B------:R-:W-:Y:S02]  /*0850*/  LOP3.LUT R22, R22, 0x80, RZ, 0xc0, !PT ;  /* 0x0000008016167812 */ /* 0x000fe400078ec0ff */
[----:B------:R-:W-:Y:S02]  /*0860*/  LEA.HI.X R27, R4, UR7, R5, 0x2, P1 ;  /* 0x00000007041b7c11 */ /* 0x000fe400088f1405 */
[----:B------:R-:W-:Y:S02]  /*0870*/  LEA.HI.X R26, R14, UR7, R15, 0x2, P0 ;  /* 0x000000070e1a7c11 */ /* 0x000fe400080f140f */
[----:B------:R-:W-:-:S02]  /*0880*/  IADD3 R4, P2, P3, R10, R23, R25 ;  /* 0x000000170a047210 */ /* 0x000fc40007b5e019 */
[----:B------:R-:W-:Y:S02]  /*0890*/  IADD3 R14, P4, P5, R10, R24, R22 ;  /* 0x000000180a0e7210 */ /* 0x000fe40007d9e016 */
[C---:B------:R-:W-:Y:S02]  /*08a0*/  IADD3.X R5, R11.reuse, R26, RZ, P2, P3 ;  /* 0x0000001a0b057210 */ /* 0x040fe400017e64ff */
[----:B------:R-:W-:Y:S01]  /*08b0*/  IADD3.X R15, R11, R27, RZ, P4, P5 ;  /* 0x0000001b0b0f7210 */ /* 0x000fe200027ea4ff */
[----:B------:R-:W-:Y:S01]  /*08c0*/  IMAD.WIDE R4, R21, 0x4, R4 ;  /* 0x0000000415047825 */ /* 0x000fe200078e0204 */
[----:B------:R-:W-:-:S03]  /*08d0*/  IADD3 R22, P0, P1, R2, R24, R22 ;  /* 0x0000001802167210 */ /* 0x000fc6000791e016 */
[C---:B------:R-:W-:Y:S01]  /*08e0*/  IMAD.WIDE R14, R21.reuse, 0x4, R14 ;  /* 0x00000004150e7825 */ /* 0x040fe200078e020e */
[----:B------:R-:W-:Y:S01]  /*08f0*/  SHF.R.U32.HI R24, RZ, 0x18, R7 ;  /* 0x00000018ff187819 */ /* 0x000fe20000011607 */
[----:B------:R-:W2:Y:S02]  /*0900*/  LDG.E.EL R4, desc[UR4][R4.64] ;  /* 0x0000000404047981 */ /* 0x000ea4000c2e1900 */
[----:B------:R-:W-:-:S04]  /*0910*/  IMAD.WIDE R12, R21, 0x4, R12 ;  /* 0x00000004150c7825 */ /* 0x000fc800078e020c */
[----:B------:R-:W-:Y:S02]  /*0920*/  IMAD.WIDE R28, R20, 0x4, R28 ;  /* 0x00000004141c7825 */ /* 0x000fe400078e021c */
[----:B------:R-:W3:Y:S04]  /*0930*/  LDG.E.EL R12, desc[UR4][R12.64] ;  /* 0x000000040c0c7981 */ /* 0x000ee8000c2e1900 */
[----:B------:R1:W3:Y:S04]  /*0940*/  LDG.E.EL R5, desc[UR4][R14.64] ;  /* 0x000000040e057981 */ /* 0x0002e8000c2e1900 */
[----:B------:R4:W5:Y:S01]  /*0950*/  LDG.E.EL R13, desc[UR4][R28.64] ;  /* 0x000000041c0d7981 */ /* 0x000962000c2e1900 */
[----:B-1----:R-:W-:-:S02]  /*0960*/  LOP3.LUT R15, R24, 0x80, RZ, 0xc0, !PT ;  /* 0x00000080180f7812 */ /* 0x002fc400078ec0ff */
[----:B------:R-:W-:-:S04]  /*0970*/  LEA R14, P2, R6, UR6, 0x2 ;  /* 0x00000006060e7c11 */ /* 0x000fc8000f8410ff */
[----:B------:R-:W-:Y:S02]  /*0980*/  LEA.HI.X R6, R6, UR7, R7, 0x2, P2 ;  /* 0x0000000706067c11 */ /* 0x000fe400090f1407 */
[----:B------:R-:W-:Y:S02]  /*0990*/  IADD3 R10, P4, P5, R10, R14, R15 ;  /* 0x0000000e0a0a7210 */ /* 0x000fe40007d9e00f */
[C---:B------:R-:W-:Y:S02]  /*09a0*/  IADD3 R24, P2, P3, R2.reuse, R23, R25 ;  /* 0x0000001702187210 */ /* 0x040fe40007b5e019 */
[----:B------:R-:W-:Y:S02]  /*09b0*/  IADD3.X R11, R11, R6, RZ, P4, P5 ;  /* 0x000000060b0b7210 */ /* 0x000fe400027ea4ff */
[----:B----4-:R-:W-:Y:S02]  /*09c0*/  IADD3 R28, P4, P5, R2, R14, R15 ;  /* 0x0000000e021c7210 */ /* 0x010fe40007d9e00f */
[----:B------:R-:W-:-:S02]  /*09d0*/  IADD3.X R25, R0, R26, RZ, P2, P3 ;  /* 0x0000001a00197210 */ /* 0x000fc400017e64ff */
[C---:B------:R-:W-:Y:S02]  /*09e0*/  IADD3.X R23, R0.reuse, R27, RZ, P0, P1 ;  /* 0x0000001b00177210 */ /* 0x040fe400007e24ff */
[----:B------:R-:W-:Y:S01]  /*09f0*/  IADD3.X R29, R0, R6, RZ, P4, P5 ;  /* 0x00000006001d7210 */ /* 0x000fe200027ea4ff */
[----:B------:R-:W-:Y:S02]  /*0a00*/  IMAD.WIDE R6, R21, 0x4, R10 ;  /* 0x0000000415067825 */ /* 0x000fe400078e020a */
[----:B------:R-:W1:Y:S02]  /*0a10*/  LDC.64 R10, c[0x0][0x238] ;  /* 0x00008e00ff0a7b82 */ /* 0x000e640000000a00 */
[C---:B------:R-:W-:Y:S02]  /*0a20*/  IMAD.WIDE R24, R20.reuse, 0x4, R24 ;  /* 0x0000000414187825 */ /* 0x040fe400078e0218 */
[----:B------:R-:W2:Y:S02]  /*0a30*/  LDG.E.EL R7, desc[UR4][R6.64] ;  /* 0x0000000406077981 */ /* 0x000ea4000c2e1900 */
[----:B------:R-:W-:-:S02]  /*0a40*/  IMAD.WIDE R22, R20, 0x4, R22 ;  /* 0x0000000414167825 */ /* 0x000fc400078e0216 */
[----:B------:R-:W4:Y:S02]  /*0a50*/  LDG.E.EL R24, desc[UR4][R24.64] ;  /* 0x0000000418187981 */ /* 0x000f24000c2e1900 */
[----:B------:R-:W-:Y:S02]  /*0a60*/  IMAD.WIDE R28, R20, 0x4, R28 ;  /* 0x00000004141c7825 */ /* 0x000fe400078e021c */
[----:B------:R-:W5:Y:S04]  /*0a70*/  LDG.E.EL R22, desc[UR4][R22.64] ;  /* 0x0000000416167981 */ /* 0x000f68000c2e1900 */
[----:B------:R-:W4:Y:S01]  /*0a80*/  LDG.E.EL R29, desc[UR4][R28.64] ;  /* 0x000000041c1d7981 */ /* 0x000f22000c2e1900 */
[----:B-1----:R-:W-:-:S04]  /*0a90*/  IMAD.WIDE R2, R3, 0x4, R10 ;  /* 0x0000000403027825 */ /* 0x002fc800078e020a */
[----:B---3--:R-:W-:-:S04]  /*0aa0*/  FADD R5, -R12, R5 ;  /* 0x000000050c057221 */ /* 0x008fc80000000100 */
[----:B------:R-:W-:Y:S01]  /*0ab0*/  FFMA R10, R18, R5, R12 ;  /* 0x00000005120a7223 */ /* 0x000fe2000000000c */
[----:B--2---:R-:W-:-:S04]  /*0ac0*/  FADD R11, -R4, R7 ;  /* 0x00000007040b7221 */ /* 0x004fc80000000100 */
[----:B------:R-:W-:Y:S01]  /*0ad0*/  FFMA R11, R19, R11, R4 ;  /* 0x0000000b130b7223 */ /* 0x000fe20000000004 */
[----:B-----5:R-:W-:Y:S01]  /*0ae0*/  FADD R0, -R13, R22 ;  /* 0x000000160d007221 */ /* 0x020fe20000000100 */
[----:B----4-:R-:W-:-:S03]  /*0af0*/  FADD R15, -R24, R29 ;  /* 0x0000001d180f7221 */ /* 0x010fc60000000100 */
[----:B------:R-:W-:Y:S01]  /*0b00*/  FFMA R18, R18, R0, R13 ;  /* 0x0000000012127223 */ /* 0x000fe2000000000d */
[----:B------:R-:W-:Y:S01]  /*0b10*/  FFMA R19, R19, R15, R24 ;  /* 0x0000000f13137223 */ /* 0x000fe20000000018 */
[----:B------:R-:W-:Y:S04]  /*0b20*/  STG.E.128 desc[UR4][R2.64], R8 ;  /* 0x0000000802007986 */ /* 0x000fe8000c101d04 */
[----:B------:R-:W-:Y:S01]  /*0b30*/  STG.E.128 desc[UR4][R2.64+0x800], R16 ;  /* 0x0008001002007986 */ /* 0x000fe2000c101d04 */
[----:B------:R-:W-:Y:S05]  /*0b40*/  EXIT ;  /* 0x000000000000794d */ /* 0x000fea0003800000 */
.L_x_0:
[----:B------:R-:W-:-:S00]  /*0b50*/  BRA `(.L_x_0) ;  /* 0xfffffffc00fc7947 */ /* 0x000fc0000383ffff */
[----:B------:R-:W-:-:S00]  /*0b60*/  NOP ;  /* 0x0000000000007918 */ /* 0x000fc00000000000 */
        /* <DEDUP_REMOVED lines=9> */
.L_x_1:


//--------------------- .nv.constant0.triton_poi_fused__unsafe_index_add_mul_sub_50 --------------------------
	.section	.nv.constant0.triton_poi_fused__unsafe_index_add_mul_sub_50,"a",@progbits
	.sectionflags	@""
	.align	4
.nv.constant0.triton_poi_fused__unsafe_index_add_mul_sub_50:
	.zero		580
